//
// Generated by NVIDIA NVVM Compiler
//
// Compiler Build ID: CL-36424714
// Cuda compilation tools, release 13.0, V13.0.88
// Based on NVVM 20.0.0
//

.version 9.0
.target sm_100
.address_size 64

	// .globl	_Z11kernel_testv
.extern .func  (.param .b32 func_retval0) vprintf
(
	.param .b64 vprintf_param_0,
	.param .b64 vprintf_param_1
)
;
.global .align 1 .b8 $str[12] = {112, 114, 105, 110, 116, 32, 116, 101, 115, 116, 10};
.global .align 1 .b8 $str$1[10] = {112, 114, 105, 110, 116, 32, 37, 115, 10};
.global .align 1 .b8 $str$2[5] = {116, 101, 115, 116};
.global .align 1 .b8 $str$3[13] = {107, 101, 114, 110, 101, 108, 32, 116, 101, 115, 116, 10};

.visible .entry _Z11kernel_testv()
{
	.local .align 8 .b8 	__local_depot0[8];
	.reg .b64 	%SP;
	.reg .b64 	%SPL;
	.reg .b32 	%r<7>;
	.reg .b64 	%rd<11>;

	mov.u64 	%SPL, __local_depot0;
	cvta.local.u64 	%SP, %SPL;
	add.u64 	%rd1, %SP, 0;
	add.u64 	%rd2, %SPL, 0;
	mov.u64 	%rd3, $str;
	cvta.global.u64 	%rd4, %rd3;
	{ // callseq 0, 0
	.param .b64 param0;
	st.param.b64 	[param0], %rd4;
	.param .b64 param1;
	st.param.b64 	[param1], 0;
	.param .b32 retval0;
	call.uni (retval0), 
	vprintf, 
	(
	param0, 
	param1
	);
	ld.param.b32 	%r1, [retval0];
	} // callseq 0
	mov.u64 	%rd5, $str$2;
	cvta.global.u64 	%rd6, %rd5;
	st.local.u64 	[%rd2], %rd6;
	mov.u64 	%rd7, $str$1;
	cvta.global.u64 	%rd8, %rd7;
	{ // callseq 1, 0
	.param .b64 param0;
	st.param.b64 	[param0], %rd8;
	.param .b64 param1;
	st.param.b64 	[param1], %rd1;
	.param .b32 retval0;
	call.uni (retval0), 
	vprintf, 
	(
	param0, 
	param1
	);
	ld.param.b32 	%r3, [retval0];
	} // callseq 1
	mov.u64 	%rd9, $str$3;
	cvta.global.u64 	%rd10, %rd9;
	{ // callseq 2, 0
	.param .b64 param0;
	st.param.b64 	[param0], %rd10;
	.param .b64 param1;
	st.param.b64 	[param1], 0;
	.param .b32 retval0;
	call.uni (retval0), 
	vprintf, 
	(
	param0, 
	param1
	);
	ld.param.b32 	%r5, [retval0];
	} // callseq 2
	ret;

}


// ===== COMPILED SASS (sm_100) =====

	.target	sm_100

	.elftype	@"ET_EXEC"


//--------------------- .note.nv.tkinfo           --------------------------
	.section	.note.nv.tkinfo,"",@"SHT_NOTE"
	.sectionflags	@"SHF_NOTE_NV_TKINFO"
	.tkinfo
        /*0018*/ 	.word	0x00000002
        /*0030*/ 	.string	""
        /*0030*/ 	.string	"ptxas"
        /*0030*/ 	.string	"Cuda compilation tools, release 13.0, V13.0.88"
        /*0030*/ 	.string	"Build cuda_13.0.r13.0/compiler.36424714_0"
        /*0030*/ 	.string	"-arch sm_100 -m 64 "



//--------------------- .note.nv.cuinfo           --------------------------
	.section	.note.nv.cuinfo,"",@"SHT_NOTE"
	.sectionflags	@"SHF_NOTE_NV_CUINFO"
        /*0018*/ 	.short	0x0002
        /*001a*/ 	.short	0x0064
        /*001c*/ 	.short	0x0082
	.zero		2


//--------------------- .nv.info                  --------------------------
	.section	.nv.info,"",@"SHT_CUDA_INFO"
	.align	4


	//----- nvinfo : EIATTR_REGCOUNT
	.align		4
        /*0000*/ 	.byte	0x04, 0x2f
        /*0002*/ 	.short	(.L_5 - .L_4)
	.align		4
.L_4:
        /*0004*/ 	.word	index@(_Z11kernel_testv)
        /*0008*/ 	.word	0x00000018


	//----- nvinfo : EIATTR_FRAME_SIZE
	.align		4
.L_5:
        /*000c*/ 	.byte	0x04, 0x11
        /*000e*/ 	.short	(.L_7 - .L_6)
	.align		4
.L_6:
        /*0010*/ 	.word	index@(_Z11kernel_testv)
        /*0014*/ 	.word	0x00000008


	//----- nvinfo : EIATTR_MIN_STACK_SIZE
	.align		4
.L_7:
        /*0018*/ 	.byte	0x04, 0x12
        /*001a*/ 	.short	(.L_9 - .L_8)
	.align		4
.L_8:
        /*001c*/ 	.word	index@(_Z11kernel_testv)
        /*0020*/ 	.word	0x00000008
.L_9:


//--------------------- .nv.compat                --------------------------
	.section	.nv.compat,"",@"SHT_CUDA_COMPAT_INFO"
	.align	4
        /*0000*/ 	.byte	0x02, 0x09, 0x00, 0x00, 0x02, 0x02, 0x01, 0x00, 0x02, 0x05, 0x05, 0x00, 0x03, 0x07, 0x01, 0x01
        /*0010*/ 	.byte	0x02, 0x03, 0x00, 0x00, 0x02, 0x06, 0x01, 0x00, 0x04, 0x0b, 0x08, 0x00, 0x09, 0x00, 0x00, 0x00
        /*0020*/ 	.byte	0x00, 0x00, 0x00, 0x00


//--------------------- .nv.info._Z11kernel_testv --------------------------
	.section	.nv.info._Z11kernel_testv,"",@"SHT_CUDA_INFO"
	.sectionflags	@""
	.align	4


	//----- nvinfo : EIATTR_CUDA_API_VERSION
	.align		4
        /*0000*/ 	.byte	0x04, 0x37
        /*0002*/ 	.short	(.L_11 - .L_10)
.L_10:
        /*0004*/ 	.word	0x00000082


	//----- nvinfo : EIATTR_SPARSE_MMA_MASK
	.align		4
.L_11:
        /*0008*/ 	.byte	0x03, 0x50
        /*000a*/ 	.short	0x0000


	//----- nvinfo : EIATTR_MAXREG_COUNT
	.align		4
        /*000c*/ 	.byte	0x03, 0x1b
        /*000e*/ 	.short	0x00ff


	//----- nvinfo : EIATTR_EXTERNS
	.align		4
        /*0010*/ 	.byte	0x04, 0x0f
        /*0012*/ 	.short	(.L_13 - .L_12)


	//   ....[0]....
	.align		4
.L_12:
        /*0014*/ 	.word	index@(vprintf)


	//----- nvinfo : EIATTR_MERCURY_ISA_VERSION
	.align		4
.L_13:
        /*0018*/ 	.byte	0x03, 0x5f
        /*001a*/ 	.short	0x0101


	//----- nvinfo : EIATTR_VRC_CTA_INIT_COUNT
	.align		4
        /*001c*/ 	.byte	0x02, 0x4a
	.zero		1
	.zero		1


	//----- nvinfo : EIATTR_SYSCALL_OFFSETS
	.align		4
        /*0020*/ 	.byte	0x04, 0x46
        /*0022*/ 	.short	(.L_15 - .L_14)


	//   ....[0]....
.L_14:
        /*0024*/ 	.word	0x000000d0


	//   ....[1]....
        /*0028*/ 	.word	0x00000170


	//   ....[2]....
        /*002c*/ 	.word	0x000001e0


	//----- nvinfo : EIATTR_EXIT_INSTR_OFFSETS
	.align		4
.L_15:
        /*0030*/ 	.byte	0x04, 0x1c
        /*0032*/ 	.short	(.L_17 - .L_16)


	//   ....[0]....
.L_16:
        /*0034*/ 	.word	0x000001f0


	//----- nvinfo : EIATTR_SW_WAR
	.align		4
.L_17:
        /*0038*/ 	.byte	0x04, 0x36
        /*003a*/ 	.short	(.L_19 - .L_18)
.L_18:
        /*003c*/ 	.word	0x00000008
.L_19:


//--------------------- .nv.callgraph             --------------------------
	.section	.nv.callgraph,"",@"SHT_CUDA_CALLGRAPH"
	.align	4
	.sectionentsize	8
	.align		4
        /*0000*/ 	.word	0x00000000
	.align		4
        /*0004*/ 	.word	0xffffffff
	.align		4
        /*0008*/ 	.word	index@(_Z11kernel_testv)
	.align		4
        /*000c*/ 	.word	index@(vprintf)
	.align		4
        /*0010*/ 	.word	0x00000000
	.align		4
        /*0014*/ 	.word	0xfffffffe
	.align		4
        /*0018*/ 	.word	0x00000000
	.align		4
        /*001c*/ 	.word	0xfffffffd
	.align		4
        /*0020*/ 	.word	0x00000000
	.align		4
        /*0024*/ 	.word	0xfffffffc


//--------------------- .nv.constant4             --------------------------
	.section	.nv.constant4,"a",@progbits
	.align	8
	.align		8
.nv.constant4:
        /*0000*/ 	.dword	vprintf
	.align		8
        /*0008*/ 	.dword	$str
	.align		8
        /*0010*/ 	.dword	$str$1
	.align		8
        /*0018*/ 	.dword	$str$2
	.align		8
        /*0020*/ 	.dword	$str$3


//--------------------- .text._Z11kernel_testv    --------------------------
	.section	.text._Z11kernel_testv,"ax",@progbits
	.align	128
        .global         _Z11kernel_testv
        .type           _Z11kernel_testv,@function
        .size           _Z11kernel_testv,(.L_x_4 - _Z11kernel_testv)
        .other          _Z11kernel_testv,@"STO_CUDA_ENTRY STV_DEFAULT"
_Z11kernel_testv:
.text._Z11kernel_testv:
[----:B------:R-:W0:Y:S01]  /*0000*/  LDC R1, c[0x0][0x37c] ;  /* 0x0000df00ff017b82 */ /* 0x000e220000000800 */
[----:B------:R-:W-:Y:S01]  /*0010*/  MOV R2, 0x0 ;  /* 0x0000000000027802 */ /* 0x000fe20000000f00 */
[----:B------:R-:W1:Y:S01]  /*0020*/  LDCU UR4, c[0x0][0x2f8] ;  /* 0x00005f00ff0477ac */ /* 0x000e620008000800 */
[----:B0-----:R-:W-:Y:S01]  /*0030*/  VIADD R1, R1, 0xfffffff8 ;  /* 0xfffffff801017836 */ /* 0x001fe20000000000 */
[----:B------:R-:W-:-:S04]  /*0040*/  CS2R R6, SRZ ;  /* 0x0000000000067805 */ /* 0x000fc8000001ff00 */
[----:B------:R0:W2:Y:S01]  /*0050*/  LDC.64 R8, c[0x4][R2] ;  /* 0x0100000002087b82 */ /* 0x0000a20000000a00 */
[----:B------:R-:W3:Y:S01]  /*0060*/  LDCU.64 UR6, c[0x4][0x8] ;  /* 0x01000100ff0677ac */ /* 0x000ee20008000a00 */
[----:B------:R-:W4:Y:S01]  /*0070*/  LDCU UR5, c[0x0][0x2fc] ;  /* 0x00005f80ff0577ac */ /* 0x000f220008000800 */
[----:B-1----:R-:W-:Y:S01]  /*0080*/  IADD3 R16, P0, PT, R1, UR4, RZ ;  /* 0x0000000401107c10 */ /* 0x002fe2000ff1e0ff */
[----:B---3--:R-:W-:Y:S02]  /*0090*/  IMAD.U32 R4, RZ, RZ, UR6 ;  /* 0x00000006ff047e24 */ /* 0x008fe4000f8e00ff */
[----:B------:R-:W-:Y:S01]  /*00a0*/  IMAD.U32 R5, RZ, RZ, UR7 ;  /* 0x00000007ff057e24 */ /* 0x000fe2000f8e00ff */
[----:B0---4-:R-:W-:-:S09]  /*00b0*/  IADD3.X R17, PT, PT, RZ, UR5, RZ, P0, !PT ;  /* 0x00000005ff117c10 */ /* 0x011fd200087fe4ff */
[----:B------:R-:W-:-:S07]  /*00c0*/  LEPC R20, `(.L_x_0) ;  /* 0x000000001014794e */ /* 0x000fce0000000000 */
[----:B--2---:R-:W-:Y:S05]  /*00d0*/  CALL.ABS.NOINC R8 ;  /* 0x0000000008007343 */ /* 0x004fea0003c00000 */
.L_x_0:
[----:B------:R-:W0:Y:S01]  /*00e0*/  LDC.64 R8, c[0x4][0x18] ;  /* 0x01000600ff087b82 */ /* 0x000e220000000a00 */
[----:B------:R-:W1:Y:S01]  /*00f0*/  LDCU.64 UR4, c[0x4][0x10] ;  /* 0x01000200ff0477ac */ /* 0x000e620008000a00 */
[----:B------:R-:W-:Y:S01]  /*0100*/  MOV R6, R16 ;  /* 0x0000001000067202 */ /* 0x000fe20000000f00 */
[----:B------:R-:W-:-:S05]  /*0110*/  IMAD.MOV.U32 R7, RZ, RZ, R17 ;  /* 0x000000ffff077224 */ /* 0x000fca00078e0011 */
[----:B------:R2:W3:Y:S01]  /*0120*/  LDC.64 R10, c[0x4][R2] ;  /* 0x01000000020a7b82 */ /* 0x0004e20000000a00 */
[----:B-1----:R-:W-:Y:S02]  /*0130*/  IMAD.U32 R4, RZ, RZ, UR4 ;  /* 0x00000004ff047e24 */ /* 0x002fe4000f8e00ff */
[----:B------:R-:W-:Y:S01]  /*0140*/  IMAD.U32 R5, RZ, RZ, UR5 ;  /* 0x00000005ff057e24 */ /* 0x000fe2000f8e00ff */
[----:B0-----:R2:W-:Y:S06]  /*0150*/  STL.64 [R1], R8 ;  /* 0x0000000801007387 */ /* 0x0015ec0000100a00 */
[----:B------:R-:W-:-:S07]  /*0160*/  LEPC R20, `(.L_x_1) ;  /* 0x000000001014794e */ /* 0x000fce0000000000 */
[----:B--23--:R-:W-:Y:S05]  /*0170*/  CALL.ABS.NOINC R10 ;  /* 0x000000000a007343 */ /* 0x00cfea0003c00000 */
.L_x_1:
[----:B------:R-:W0:Y:S01]  /*0180*/  LDC.64 R2, c[0x4][R2] ;  /* 0x0100000002027b82 */ /* 0x000e220000000a00 */
[----:B------:R-:W1:Y:S01]  /*0190*/  LDCU.64 UR4, c[0x4][0x20] ;  /* 0x01000400ff0477ac */ /* 0x000e620008000a00 */
[----:B------:R-:W-:Y:S01]  /*01a0*/  CS2R R6, SRZ ;  /* 0x0000000000067805 */ /* 0x000fe2000001ff00 */
[----:B-1----:R-:W-:Y:S01]  /*01b0*/  IMAD.U32 R4, RZ, RZ, UR4 ;  /* 0x00000004ff047e24 */ /* 0x002fe2000f8e00ff */
[----:B------:R-:W-:-:S07]  /*01c0*/  MOV R5, UR5 ;  /* 0x0000000500057c02 */ /* 0x000fce0008000f00 */
[----:B------:R-:W-:-:S07]  /*01d0*/  LEPC R20, `(.L_x_2) ;  /* 0x000000001014794e */ /* 0x000fce0000000000 */
[----:B0-----:R-:W-:Y:S05]  /*01e0*/  CALL.ABS.NOINC R2 ;  /* 0x0000000002007343 */ /* 0x001fea0003c00000 */
.L_x_2:
[----:B------:R-:W-:Y:S05]  /*01f0*/  EXIT ;  /* 0x000000000000794d */ /* 0x000fea0003800000 */
.L_x_3:
[----:B------:R-:W-:-:S00]  /*0200*/  BRA `(.L_x_3) ;  /* 0xfffffffc00fc7947 */ /* 0x000fc0000383ffff */
[----:B------:R-:W-:-:S00]  /*0210*/  NOP ;  /* 0x0000000000007918 */ /* 0x000fc00000000000 */
        /* <DEDUP_REMOVED lines=14> */
.L_x_4:


//--------------------- .nv.global.init           --------------------------
	.section	.nv.global.init,"aw",@progbits
.nv.global.init:
	.type		$str$2,@object
	.size		$str$2,($str$1 - $str$2)
$str$2:
        /*0000*/ 	.byte	0x74, 0x65, 0x73, 0x74, 0x00
	.type		$str$1,@object
	.size		$str$1,($str - $str$1)
$str$1:
        /*0005*/ 	.byte	0x70, 0x72, 0x69, 0x6e, 0x74, 0x20, 0x25, 0x73, 0x0a, 0x00
	.type		$str,@object
	.size		$str,($str$3 - $str)
$str:
        /*000f*/ 	.byte	0x70, 0x72, 0x69, 0x6e, 0x74, 0x20, 0x74, 0x65, 0x73, 0x74, 0x0a, 0x00
	.type		$str$3,@object
	.size		$str$3,(.L_3 - $str$3)
$str$3:
        /*001b*/ 	.byte	0x6b, 0x65, 0x72, 0x6e, 0x65, 0x6c, 0x20, 0x74, 0x65, 0x73, 0x74, 0x0a, 0x00
.L_3:


//--------------------- .nv.shared.reserved.0     --------------------------
	.section	.nv.shared.reserved.0,"aw",@nobits
	.weak		__nv_reservedSMEM_offset_0_alias
	.size		__nv_reservedSMEM_offset_0_alias, 0, 64
	.other		__nv_reservedSMEM_offset_0_alias,@"STO_CUDA_RESERVED_SHARED STV_DEFAULT"
__nv_reservedSMEM_offset_0_alias:
	.zero		0
	.zero		64


//--------------------- .nv.constant0._Z11kernel_testv --------------------------
	.section	.nv.constant0._Z11kernel_testv,"a",@progbits
	.sectionflags	@""
	.align	4
.nv.constant0._Z11kernel_testv:
	.zero		896


//--------------------- SYMBOLS --------------------------

	.type		.nv.reservedSmem.offset0,@object
	.size		.nv.reservedSmem.offset0,0x4
	.type		vprintf,@function
